	.headerflags	@"EF_CUDA_TEXMODE_UNIFIED EF_CUDA_64BIT_ADDRESS EF_CUDA_ACCELERATORS EF_CUDA_SM90 EF_CUDA_VIRTUAL_SM(EF_CUDA_SM90)"
	.elftype	@"ET_EXEC"


//--------------------- .nv.info                  --------------------------
	.section	.nv.info,"",@"SHT_CUDA_INFO"
	.align	4


	//----- nvinfo : EIATTR_REGCOUNT
	.align		4
        /*0000*/ 	.byte	0x04, 0x2f
        /*0002*/ 	.short	(.L_2 - .L_1)
	.align		4
.L_1:
        /*0004*/ 	.word	index@(triton_poi_fused_tanh_18)
        /*0008*/ 	.word	0x0000000c


	//----- nvinfo : EIATTR_MIN_STACK_SIZE
	.align		4
.L_2:
        /*000c*/ 	.byte	0x04, 0x12
        /*000e*/ 	.short	(.L_4 - .L_3)
	.align		4
.L_3:
        /*0010*/ 	.word	index@(triton_poi_fused_tanh_18)
        /*0014*/ 	.word	0x00000000


	//----- nvinfo : EIATTR_FRAME_SIZE
	.align		4
.L_4:
        /*0018*/ 	.byte	0x04, 0x11
        /*001a*/ 	.short	(.L_6 - .L_5)
	.align		4
.L_5:
        /*001c*/ 	.word	index@(triton_poi_fused_tanh_18)
        /*0020*/ 	.word	0x00000000


	//----- nvinfo : EIATTR_MIN_STACK_SIZE
	.align		4
.L_6:
        /*0024*/ 	.byte	0x04, 0x12
        /*0026*/ 	.short	(.L_8 - .L_7)
	.align		4
.L_7:
        /*0028*/ 	.word	index@(triton_poi_fused_tanh_18)
        /*002c*/ 	.word	0x00000000
.L_8:


//--------------------- .nv.info.triton_poi_fused_tanh_18 --------------------------
	.section	.nv.info.triton_poi_fused_tanh_18,"",@"SHT_CUDA_INFO"
	.sectionflags	@""
	.align	4


	//----- nvinfo : EIATTR_CUDA_API_VERSION
	.align		4
        /*0000*/ 	.byte	0x04, 0x37
        /*0002*/ 	.short	(.L_10 - .L_9)
.L_9:
        /*0004*/ 	.word	0x0000007c


	//----- nvinfo : EIATTR_KPARAM_INFO
	.align		4
.L_10:
        /*0008*/ 	.byte	0x04, 0x17
        /*000a*/ 	.short	(.L_12 - .L_11)
.L_11:
        /*000c*/ 	.word	0x00000000
        /*0010*/ 	.short	0x0001
        /*0012*/ 	.short	0x0008
        /*0014*/ 	.byte	0x00, 0xf0, 0x11, 0x00


	//----- nvinfo : EIATTR_KPARAM_INFO
	.align		4
.L_12:
        /*0018*/ 	.byte	0x04, 0x17
        /*001a*/ 	.short	(.L_14 - .L_13)
.L_13:
        /*001c*/ 	.word	0x00000000
        /*0020*/ 	.short	0x0000
        /*0022*/ 	.short	0x0000
        /*0024*/ 	.byte	0x00, 0xf4, 0x21, 0x00


	//----- nvinfo : EIATTR_SPARSE_MMA_MASK
	.align		4
.L_14:
        /*0028*/ 	.byte	0x03, 0x50
        /*002a*/ 	.short	0x0000


	//----- nvinfo : EIATTR_MAXREG_COUNT
	.align		4
        /*002c*/ 	.byte	0x03, 0x1b
        /*002e*/ 	.short	0x00ff


	//----- nvinfo : EIATTR_EXIT_INSTR_OFFSETS
	.align		4
        /*0030*/ 	.byte	0x04, 0x1c
        /*0032*/ 	.short	(.L_16 - .L_15)


	//   ....[0]....
.L_15:
        /*0034*/ 	.word	0x00000370


	//----- nvinfo : EIATTR_REQNTID
	.align		4
.L_16:
        /*0038*/ 	.byte	0x04, 0x10
        /*003a*/ 	.short	(.L_18 - .L_17)
.L_17:
        /*003c*/ 	.word	0x00000080
        /*0040*/ 	.word	0x00000001
        /*0044*/ 	.word	0x00000001


	//----- nvinfo : EIATTR_CRS_STACK_SIZE
	.align		4
.L_18:
        /*0048*/ 	.byte	0x04, 0x1e
        /*004a*/ 	.short	(.L_20 - .L_19)
.L_19:
        /*004c*/ 	.word	0x00000000


	//----- nvinfo : EIATTR_CBANK_PARAM_SIZE
	.align		4
.L_20:
        /*0050*/ 	.byte	0x03, 0x19
        /*0052*/ 	.short	0x000c


	//----- nvinfo : EIATTR_PARAM_CBANK
	.align		4
        /*0054*/ 	.byte	0x04, 0x0a
        /*0056*/ 	.short	(.L_22 - .L_21)
	.align		4
.L_21:
        /*0058*/ 	.word	index@(.nv.constant0.triton_poi_fused_tanh_18)
        /*005c*/ 	.short	0x0210
        /*005e*/ 	.short	0x000c


	//----- nvinfo : EIATTR_SW_WAR
	.align		4
.L_22:
        /*0060*/ 	.byte	0x04, 0x36
        /*0062*/ 	.short	(.L_24 - .L_23)
.L_23:
        /*0064*/ 	.word	0x00000008
.L_24:


//--------------------- .nv.callgraph             --------------------------
	.section	.nv.callgraph,"",@"SHT_CUDA_CALLGRAPH"
	.align	4
	.sectionentsize	8
	.align		4
        /*0000*/ 	.word	0x00000000
	.align		4
        /*0004*/ 	.word	0xffffffff
	.align		4
        /*0008*/ 	.word	0x00000000
	.align		4
        /*000c*/ 	.word	0xfffffffe
	.align		4
        /*0010*/ 	.word	0x00000000
	.align		4
        /*0014*/ 	.word	0xfffffffd
	.align		4
        /*0018*/ 	.word	0x00000000
	.align		4
        /*001c*/ 	.word	0xfffffffc


//--------------------- .nv.constant4             --------------------------
	.section	.nv.constant4,"a",@progbits
	.align	8
	.align		8
.nv.constant4:
        /*0000*/ 	.dword	_$_str


//--------------------- .text.triton_poi_fused_tanh_18 --------------------------
	.section	.text.triton_poi_fused_tanh_18,"ax",@progbits
	.align	128
        .global         triton_poi_fused_tanh_18
        .type           triton_poi_fused_tanh_18,@function
        .size           triton_poi_fused_tanh_18,(.L_x_7 - triton_poi_fused_tanh_18)
        .other          triton_poi_fused_tanh_18,@"STO_CUDA_ENTRY STV_DEFAULT"
triton_poi_fused_tanh_18:
.text.triton_poi_fused_tanh_18:
[----:B------:R-:W0:Y:S02]  /*0000*/  LDC R1, c[0x0][0x28] ;  /* 0x00000a00ff017b82 */ /* 0x000e240000000800 */
[----:B------:R-:W1:Y:S01]  /*0010*/  S2R R0, SR_TID.X ;  /* 0x0000000000007919 */ /* 0x000e620000002100 */
[----:B------:R-:W2:Y:S01]  /*0020*/  LDC.64 R2, c[0x0][0x210] ;  /* 0x00008400ff027b82 */ /* 0x000ea20000000a00 */
[----:B------:R-:W-:Y:S01]  /*0030*/  ULDC.64 UR4, c[0x0][0x208] ;  /* 0x0000820000047ab9 */ /* 0x000fe20000000a00 */
[----:B------:R-:W3:Y:S01]  /*0040*/  S2R R5, SR_CTAID.X ;  /* 0x0000000000057919 */ /* 0x000ee20000002500 */
[----:B-1----:R-:W-:-:S04]  /*0050*/  SHF.L.U32 R0, R0, 0x1, RZ ;  /* 0x0000000100007819 */ /* 0x002fc800000006ff */
[----:B------:R-:W-:-:S04]  /*0060*/  LOP3.LUT R0, R0, 0xfe, RZ, 0xc0, !PT ;  /* 0x000000fe00007812 */ /* 0x000fc800078ec0ff */
[----:B---3--:R-:W-:-:S05]  /*0070*/  LEA R5, R5, R0, 0x8 ;  /* 0x0000000005057211 */ /* 0x008fca00078e40ff */
[----:B--2---:R-:W-:-:S05]  /*0080*/  IMAD.WIDE R2, R5, 0x4, R2 ;  /* 0x0000000405027825 */ /* 0x004fca00078e0202 */
[----:B------:R-:W2:Y:S01]  /*0090*/  LDG.E.64 R4, desc[UR4][R2.64] ;  /* 0x0000000402047981 */ /* 0x000ea2000c1e1b00 */
[----:B------:R-:W-:Y:S01]  /*00a0*/  BSSY B0, `(.L_x_0) ;  /* 0x0000015000007945 */ /* 0x000fe20003800000 */
[----:B--2---:R-:W-:-:S05]  /*00b0*/  FADD.FTZ R0, |R4|, -RZ ;  /* 0x800000ff04007221 */ /* 0x004fca0000010200 */
[----:B------:R-:W-:-:S13]  /*00c0*/  FSETP.GE.AND P0, PT, R0, 0.60000002384185791016, PT ;  /* 0x3f19999a0000780b */ /* 0x000fda0003f06000 */
[----:B------:R-:W-:Y:S05]  /*00d0*/  @!P0 BRA `(.L_x_1) ;  /* 0x0000000000288947 */ /* 0x000fea0003800000 */
[C---:B------:R-:W-:Y:S01]  /*00e0*/  FMUL R6, R0.reuse, 2.8853900432586669922 ;  /* 0x4038aa3b00067820 */ /* 0x040fe20000400000 */
[----:B------:R-:W-:Y:S01]  /*00f0*/  HFMA2.MMA R8, -RZ, RZ, 1.875, 0 ;  /* 0x3f800000ff087435 */ /* 0x000fe200000001ff */
[----:B------:R-:W-:-:S04]  /*0100*/  FSETP.GE.AND P0, PT, R0, 9.010913848876953125, PT ;  /* 0x41102cb40000780b */ /* 0x000fc80003f06000 */
[----:B------:R-:W1:Y:S02]  /*0110*/  MUFU.EX2 R6, R6 ;  /* 0x0000000600067308 */ /* 0x000e640000000800 */
[----:B-1----:R-:W-:-:S06]  /*0120*/  FADD R7, R6, 1 ;  /* 0x3f80000006077421 */ /* 0x002fcc0000000000 */
[----:B------:R-:W1:Y:S02]  /*0130*/  MUFU.RCP R7, R7 ;  /* 0x0000000700077308 */ /* 0x000e640000001000 */
[----:B-1----:R-:W-:-:S05]  /*0140*/  FFMA.FTZ R8, R7, -2, R8 ;  /* 0xc000000007087823 */ /* 0x002fca0000010008 */
[----:B------:R-:W-:-:S04]  /*0150*/  FSEL R9, R8, 1, !P0 ;  /* 0x3f80000008097808 */ /* 0x000fc80004000000 */
[----:B------:R-:W-:Y:S01]  /*0160*/  LOP3.LUT R4, R9, 0x80000000, R4, 0xf8, !PT ;  /* 0x8000000009047812 */ /* 0x000fe200078ef804 */
[----:B------:R-:W-:Y:S06]  /*0170*/  BRA `(.L_x_2) ;  /* 0x00000000001c7947 */ /* 0x000fec0003800000 */
.L_x_1:
[----:B------:R-:W-:Y:S01]  /*0180*/  MOV R0, 0x3c80f082 ;  /* 0x3c80f08200007802 */ /* 0x000fe20000000f00 */
[----:B------:R-:W-:-:S04]  /*0190*/  FMUL R7, R4, R4 ;  /* 0x0000000404077220 */ /* 0x000fc80000400000 */
[----:B------:R-:W-:-:S04]  /*01a0*/  FFMA.FTZ R0, R7, R0, -0.052303962409496307373 ;  /* 0xbd563cae07007423 */ /* 0x000fc80000010000 */
[----:B------:R-:W-:-:S04]  /*01b0*/  FFMA.FTZ R0, R7, R0, 0.1331529766321182251 ;  /* 0x3e08594107007423 */ /* 0x000fc80000010000 */
[----:B------:R-:W-:-:S04]  /*01c0*/  FFMA.FTZ R0, R7, R0, -0.33332768082618713379 ;  /* 0xbeaaa9ed07007423 */ /* 0x000fc80000010000 */
[----:B------:R-:W-:-:S04]  /*01d0*/  FFMA.FTZ R7, R7, R0, RZ ;  /* 0x0000000007077223 */ /* 0x000fc800000100ff */
[----:B------:R-:W-:-:S07]  /*01e0*/  FFMA.FTZ R4, R4, R7, R4 ;  /* 0x0000000704047223 */ /* 0x000fce0000010004 */
.L_x_2:
[----:B------:R-:W-:Y:S05]  /*01f0*/  BSYNC B0 ;  /* 0x0000000000007941 */ /* 0x000fea0003800000 */
.L_x_0:
[----:B------:R-:W-:Y:S01]  /*0200*/  FADD.FTZ R8, |R5|, -RZ ;  /* 0x800000ff05087221 */ /* 0x000fe20000010200 */
[----:B------:R-:W-:Y:S04]  /*0210*/  BSSY B0, `(.L_x_3) ;  /* 0x0000014000007945 */ /* 0x000fe80003800000 */
        /* <DEDUP_REMOVED lines=12> */
.L_x_4:
[----:B------:R-:W-:Y:S01]  /*02e0*/  MOV R0, 0x3c80f082 ;  /* 0x3c80f08200007802 */ /* 0x000fe20000000f00 */
[----:B------:R-:W-:-:S04]  /*02f0*/  FMUL R7, R5, R5 ;  /* 0x0000000505077220 */ /* 0x000fc80000400000 */
[----:B------:R-:W-:-:S04]  /*0300*/  FFMA.FTZ R0, R7, R0, -0.052303962409496307373 ;  /* 0xbd563cae07007423 */ /* 0x000fc80000010000 */
[----:B------:R-:W-:-:S04]  /*0310*/  FFMA.FTZ R0, R7, R0, 0.1331529766321182251 ;  /* 0x3e08594107007423 */ /* 0x000fc80000010000 */
[----:B------:R-:W-:-:S04]  /*0320*/  FFMA.FTZ R0, R7, R0, -0.33332768082618713379 ;  /* 0xbeaaa9ed07007423 */ /* 0x000fc80000010000 */
[----:B------:R-:W-:-:S04]  /*0330*/  FFMA.FTZ R0, R7, R0, RZ ;  /* 0x0000000007007223 */ /* 0x000fc800000100ff */
[----:B------:R-:W-:-:S07]  /*0340*/  FFMA.FTZ R5, R5, R0, R5 ;  /* 0x0000000005057223 */ /* 0x000fce0000010005 */
.L_x_5:
[----:B------:R-:W-:Y:S05]  /*0350*/  BSYNC B0 ;  /* 0x0000000000007941 */ /* 0x000fea0003800000 */
.L_x_3:
[----:B------:R-:W-:Y:S01]  /*0360*/  STG.E.64 desc[UR4][R2.64], R4 ;  /* 0x0000000402007986 */ /* 0x000fe2000c101b04 */
[----:B------:R-:W-:Y:S05]  /*0370*/  EXIT ;  /* 0x000000000000794d */ /* 0x000fea0003800000 */
.L_x_6:
[----:B------:R-:W-:-:S00]  /*0380*/  BRA `(.L_x_6) ;  /* 0xfffffffc00fc7947 */ /* 0x000fc0000383ffff */
[----:B------:R-:W-:-:S00]  /*0390*/  NOP ;  /* 0x0000000000007918 */ /* 0x000fc00000000000 */
        /* <DEDUP_REMOVED lines=14> */
.L_x_7:


//--------------------- .nv.global.init           --------------------------
	.section	.nv.global.init,"aw",@progbits
.nv.global.init:
	.type		_$_str,@object
	.size		_$_str,(.L_0 - _$_str)
_$_str:
        /*0000*/ 	.byte	0x5f, 0x5f, 0x43, 0x55, 0x44, 0x41, 0x5f, 0x46, 0x54, 0x5a, 0x00
.L_0:


//--------------------- .nv.constant0.triton_poi_fused_tanh_18 --------------------------
	.section	.nv.constant0.triton_poi_fused_tanh_18,"a",@progbits
	.sectionflags	@""
	.align	4
.nv.constant0.triton_poi_fused_tanh_18:
	.zero		540
